//
// Generated by NVIDIA NVVM Compiler
//
// Compiler Build ID: CL-36424714
// Cuda compilation tools, release 13.0, V13.0.88
// Based on NVVM 20.0.0
//

.version 9.0
.target sm_100
.address_size 64

	// .globl	_Z13baseline_scanPfS_j
// _ZZ25shared_single_buffer_scanPfS_jE6buffer has been demoted
// _ZZ25shared_double_buffer_scanPfS_jE6buffer has been demoted

.visible .entry _Z13baseline_scanPfS_j(
	.param .u64 .ptr .align 1 _Z13baseline_scanPfS_j_param_0,
	.param .u64 .ptr .align 1 _Z13baseline_scanPfS_j_param_1,
	.param .u32 _Z13baseline_scanPfS_j_param_2
)
{
	.reg .pred 	%p<5>;
	.reg .b32 	%r<10>;
	.reg .b32 	%f<8>;
	.reg .b64 	%rd<10>;

	ld.param.u64 	%rd3, [_Z13baseline_scanPfS_j_param_0];
	ld.param.u64 	%rd4, [_Z13baseline_scanPfS_j_param_1];
	cvta.to.global.u64 	%rd1, %rd4;
	cvta.to.global.u64 	%rd5, %rd3;
	mov.u32 	%r6, %ctaid.x;
	mov.u32 	%r1, %ntid.x;
	mov.u32 	%r2, %tid.x;
	mad.lo.s32 	%r3, %r6, %r1, %r2;
	mul.wide.u32 	%rd6, %r3, 4;
	add.s64 	%rd7, %rd5, %rd6;
	ld.global.f32 	%f3, [%rd7];
	add.s64 	%rd2, %rd1, %rd6;
	st.global.f32 	[%rd2], %f3;
	bar.sync 	0;
	setp.lt.u32 	%p1, %r1, 2;
	@%p1 bra 	$L__BB0_7;
	mov.b32 	%r9, 1;
$L__BB0_2:
	setp.lt.u32 	%p2, %r2, %r9;
	mov.f32 	%f7, 0f00000000;
	@%p2 bra 	$L__BB0_4;
	sub.s32 	%r8, %r3, %r9;
	mul.wide.u32 	%rd8, %r8, 4;
	add.s64 	%rd9, %rd1, %rd8;
	ld.global.f32 	%f7, [%rd9];
$L__BB0_4:
	setp.lt.u32 	%p3, %r2, %r9;
	bar.sync 	0;
	@%p3 bra 	$L__BB0_6;
	ld.global.f32 	%f5, [%rd2];
	add.f32 	%f6, %f7, %f5;
	st.global.f32 	[%rd2], %f6;
$L__BB0_6:
	bar.sync 	0;
	shl.b32 	%r9, %r9, 1;
	setp.lt.u32 	%p4, %r9, %r1;
	@%p4 bra 	$L__BB0_2;
$L__BB0_7:
	ret;

}
	// .globl	_Z25shared_single_buffer_scanPfS_j
.visible .entry _Z25shared_single_buffer_scanPfS_j(
	.param .u64 .ptr .align 1 _Z25shared_single_buffer_scanPfS_j_param_0,
	.param .u64 .ptr .align 1 _Z25shared_single_buffer_scanPfS_j_param_1,
	.param .u32 _Z25shared_single_buffer_scanPfS_j_param_2
)
{
	.reg .pred 	%p<5>;
	.reg .b32 	%r<16>;
	.reg .b32 	%f<9>;
	.reg .b64 	%rd<9>;
	// demoted variable
	.shared .align 4 .b8 _ZZ25shared_single_buffer_scanPfS_jE6buffer[4096];
	ld.param.u64 	%rd2, [_Z25shared_single_buffer_scanPfS_j_param_0];
	ld.param.u64 	%rd1, [_Z25shared_single_buffer_scanPfS_j_param_1];
	cvta.to.global.u64 	%rd3, %rd2;
	mov.u32 	%r1, %tid.x;
	mov.u32 	%r7, %ctaid.x;
	mov.u32 	%r2, %ntid.x;
	mad.lo.s32 	%r3, %r7, %r2, %r1;
	mul.wide.u32 	%rd4, %r3, 4;
	add.s64 	%rd5, %rd3, %rd4;
	ld.global.f32 	%f3, [%rd5];
	shl.b32 	%r8, %r1, 2;
	mov.u32 	%r9, _ZZ25shared_single_buffer_scanPfS_jE6buffer;
	add.s32 	%r4, %r9, %r8;
	st.shared.f32 	[%r4], %f3;
	bar.sync 	0;
	setp.lt.u32 	%p1, %r2, 2;
	@%p1 bra 	$L__BB1_7;
	mov.b32 	%r15, 1;
$L__BB1_2:
	setp.lt.u32 	%p2, %r1, %r15;
	mov.f32 	%f8, 0f00000000;
	@%p2 bra 	$L__BB1_4;
	sub.s32 	%r11, %r1, %r15;
	shl.b32 	%r12, %r11, 2;
	add.s32 	%r14, %r9, %r12;
	ld.shared.f32 	%f8, [%r14];
$L__BB1_4:
	setp.lt.u32 	%p3, %r1, %r15;
	bar.sync 	0;
	@%p3 bra 	$L__BB1_6;
	ld.shared.f32 	%f5, [%r4];
	add.f32 	%f6, %f8, %f5;
	st.shared.f32 	[%r4], %f6;
$L__BB1_6:
	bar.sync 	0;
	shl.b32 	%r15, %r15, 1;
	setp.lt.u32 	%p4, %r15, %r2;
	@%p4 bra 	$L__BB1_2;
$L__BB1_7:
	cvta.to.global.u64 	%rd6, %rd1;
	ld.shared.f32 	%f7, [%r4];
	add.s64 	%rd8, %rd6, %rd4;
	st.global.f32 	[%rd8], %f7;
	ret;

}
	// .globl	_Z25shared_double_buffer_scanPfS_j
.visible .entry _Z25shared_double_buffer_scanPfS_j(
	.param .u64 .ptr .align 1 _Z25shared_double_buffer_scanPfS_j_param_0,
	.param .u64 .ptr .align 1 _Z25shared_double_buffer_scanPfS_j_param_1,
	.param .u32 _Z25shared_double_buffer_scanPfS_j_param_2
)
{
	.reg .pred 	%p<4>;
	.reg .b32 	%r<35>;
	.reg .b32 	%f<6>;
	.reg .b64 	%rd<9>;
	// demoted variable
	.shared .align 4 .b8 _ZZ25shared_double_buffer_scanPfS_jE6buffer[8192];
	ld.param.u64 	%rd2, [_Z25shared_double_buffer_scanPfS_j_param_0];
	ld.param.u64 	%rd1, [_Z25shared_double_buffer_scanPfS_j_param_1];
	cvta.to.global.u64 	%rd3, %rd2;
	mov.u32 	%r1, %tid.x;
	mov.u32 	%r13, %ctaid.x;
	mov.u32 	%r2, %ntid.x;
	mad.lo.s32 	%r3, %r13, %r2, %r1;
	mul.wide.u32 	%rd4, %r3, 4;
	add.s64 	%rd5, %rd3, %rd4;
	ld.global.f32 	%f2, [%rd5];
	shl.b32 	%r14, %r1, 2;
	mov.u32 	%r15, _ZZ25shared_double_buffer_scanPfS_jE6buffer;
	add.s32 	%r4, %r15, %r14;
	st.shared.f32 	[%r4], %f2;
	bar.sync 	0;
	setp.lt.u32 	%p1, %r2, 2;
	mov.b32 	%r34, 0;
	@%p1 bra 	$L__BB2_5;
	mov.b32 	%r33, 0;
	mov.b32 	%r31, 1;
	mov.u32 	%r32, %r31;
$L__BB2_2:
	mov.u32 	%r34, %r32;
	shl.b32 	%r18, %r33, 12;
	add.s32 	%r8, %r15, %r18;
	add.s32 	%r21, %r8, %r14;
	ld.shared.f32 	%f1, [%r21];
	shl.b32 	%r22, %r34, 12;
	add.s32 	%r9, %r4, %r22;
	st.shared.f32 	[%r9], %f1;
	setp.lt.u32 	%p2, %r1, %r31;
	@%p2 bra 	$L__BB2_4;
	sub.s32 	%r23, %r1, %r31;
	shl.b32 	%r24, %r23, 2;
	add.s32 	%r25, %r8, %r24;
	ld.shared.f32 	%f3, [%r25];
	add.f32 	%f4, %f3, %f1;
	st.shared.f32 	[%r9], %f4;
$L__BB2_4:
	bar.sync 	0;
	shl.b32 	%r31, %r31, 1;
	setp.lt.u32 	%p3, %r31, %r2;
	mov.u32 	%r32, %r33;
	mov.u32 	%r33, %r34;
	@%p3 bra 	$L__BB2_2;
$L__BB2_5:
	cvta.to.global.u64 	%rd6, %rd1;
	shl.b32 	%r26, %r34, 12;
	add.s32 	%r28, %r15, %r26;
	add.s32 	%r30, %r28, %r14;
	ld.shared.f32 	%f5, [%r30];
	add.s64 	%rd8, %rd6, %rd4;
	st.global.f32 	[%rd8], %f5;
	ret;

}


// ===== COMPILED SASS (sm_100) =====

	.target	sm_100

	.elftype	@"ET_EXEC"


//--------------------- .note.nv.tkinfo           --------------------------
	.section	.note.nv.tkinfo,"",@"SHT_NOTE"
	.sectionflags	@"SHF_NOTE_NV_TKINFO"
	.tkinfo
        /*0018*/ 	.word	0x00000002
        /*0030*/ 	.string	""
        /*0030*/ 	.string	"ptxas"
        /*0030*/ 	.string	"Cuda compilation tools, release 13.0, V13.0.88"
        /*0030*/ 	.string	"Build cuda_13.0.r13.0/compiler.36424714_0"
        /*0030*/ 	.string	"-arch sm_100 -m 64 "



//--------------------- .note.nv.cuinfo           --------------------------
	.section	.note.nv.cuinfo,"",@"SHT_NOTE"
	.sectionflags	@"SHF_NOTE_NV_CUINFO"
        /*0018*/ 	.short	0x0002
        /*001a*/ 	.short	0x0064
        /*001c*/ 	.short	0x0082
	.zero		2


//--------------------- .nv.info                  --------------------------
	.section	.nv.info,"",@"SHT_CUDA_INFO"
	.align	4


	//----- nvinfo : EIATTR_REGCOUNT
	.align		4
        /*0000*/ 	.byte	0x04, 0x2f
        /*0002*/ 	.short	(.L_1 - .L_0)
	.align		4
.L_0:
        /*0004*/ 	.word	index@(_Z13baseline_scanPfS_j)
        /*0008*/ 	.word	0x0000000e


	//----- nvinfo : EIATTR_FRAME_SIZE
	.align		4
.L_1:
        /*000c*/ 	.byte	0x04, 0x11
        /*000e*/ 	.short	(.L_3 - .L_2)
	.align		4
.L_2:
        /*0010*/ 	.word	index@(_Z13baseline_scanPfS_j)
        /*0014*/ 	.word	0x00000000


	//----- nvinfo : EIATTR_REGCOUNT
	.align		4
.L_3:
        /*0018*/ 	.byte	0x04, 0x2f
        /*001a*/ 	.short	(.L_5 - .L_4)
	.align		4
.L_4:
        /*001c*/ 	.word	index@(_Z25shared_single_buffer_scanPfS_j)
        /*0020*/ 	.word	0x0000000c


	//----- nvinfo : EIATTR_FRAME_SIZE
	.align		4
.L_5:
        /*0024*/ 	.byte	0x04, 0x11
        /*0026*/ 	.short	(.L_7 - .L_6)
	.align		4
.L_6:
        /*0028*/ 	.word	index@(_Z25shared_single_buffer_scanPfS_j)
        /*002c*/ 	.word	0x00000000


	//----- nvinfo : EIATTR_REGCOUNT
	.align		4
.L_7:
        /*0030*/ 	.byte	0x04, 0x2f
        /*0032*/ 	.short	(.L_9 - .L_8)
	.align		4
.L_8:
        /*0034*/ 	.word	index@(_Z25shared_double_buffer_scanPfS_j)
        /*0038*/ 	.word	0x0000000e


	//----- nvinfo : EIATTR_FRAME_SIZE
	.align		4
.L_9:
        /*003c*/ 	.byte	0x04, 0x11
        /*003e*/ 	.short	(.L_11 - .L_10)
	.align		4
.L_10:
        /*0040*/ 	.word	index@(_Z25shared_double_buffer_scanPfS_j)
        /*0044*/ 	.word	0x00000000


	//----- nvinfo : EIATTR_MIN_STACK_SIZE
	.align		4
.L_11:
        /*0048*/ 	.byte	0x04, 0x12
        /*004a*/ 	.short	(.L_13 - .L_12)
	.align		4
.L_12:
        /*004c*/ 	.word	index@(_Z25shared_double_buffer_scanPfS_j)
        /*0050*/ 	.word	0x00000000


	//----- nvinfo : EIATTR_MIN_STACK_SIZE
	.align		4
.L_13:
        /*0054*/ 	.byte	0x04, 0x12
        /*0056*/ 	.short	(.L_15 - .L_14)
	.align		4
.L_14:
        /*0058*/ 	.word	index@(_Z25shared_single_buffer_scanPfS_j)
        /*005c*/ 	.word	0x00000000


	//----- nvinfo : EIATTR_MIN_STACK_SIZE
	.align		4
.L_15:
        /*0060*/ 	.byte	0x04, 0x12
        /*0062*/ 	.short	(.L_17 - .L_16)
	.align		4
.L_16:
        /*0064*/ 	.word	index@(_Z13baseline_scanPfS_j)
        /*0068*/ 	.word	0x00000000
.L_17:


//--------------------- .nv.compat                --------------------------
	.section	.nv.compat,"",@"SHT_CUDA_COMPAT_INFO"
	.align	4
        /*0000*/ 	.byte	0x02, 0x09, 0x00, 0x00, 0x02, 0x02, 0x01, 0x00, 0x02, 0x05, 0x05, 0x00, 0x03, 0x07, 0x01, 0x01
        /*0010*/ 	.byte	0x02, 0x03, 0x00, 0x00, 0x02, 0x06, 0x01, 0x00, 0x04, 0x0b, 0x08, 0x00, 0x09, 0x00, 0x00, 0x00
        /*0020*/ 	.byte	0x00, 0x00, 0x00, 0x00


//--------------------- .nv.info._Z25shared_double_buffer_scanPfS_j --------------------------
	.section	.nv.info._Z25shared_double_buffer_scanPfS_j,"",@"SHT_CUDA_INFO"
	.sectionflags	@""
	.align	4


	//----- nvinfo : EIATTR_CUDA_API_VERSION
	.align		4
        /*0000*/ 	.byte	0x04, 0x37
        /*0002*/ 	.short	(.L_19 - .L_18)
.L_18:
        /*0004*/ 	.word	0x00000082


	//----- nvinfo : EIATTR_KPARAM_INFO
	.align		4
.L_19:
        /*0008*/ 	.byte	0x04, 0x17
        /*000a*/ 	.short	(.L_21 - .L_20)
.L_20:
        /*000c*/ 	.word	0x00000000
        /*0010*/ 	.short	0x0002
        /*0012*/ 	.short	0x0010
        /*0014*/ 	.byte	0x00, 0xf0, 0x11, 0x00


	//----- nvinfo : EIATTR_KPARAM_INFO
	.align		4
.L_21:
        /*0018*/ 	.byte	0x04, 0x17
        /*001a*/ 	.short	(.L_23 - .L_22)
.L_22:
        /*001c*/ 	.word	0x00000000
        /*0020*/ 	.short	0x0001
        /*0022*/ 	.short	0x0008
        /*0024*/ 	.byte	0x00, 0xf5, 0x21, 0x00


	//----- nvinfo : EIATTR_KPARAM_INFO
	.align		4
.L_23:
        /*0028*/ 	.byte	0x04, 0x17
        /*002a*/ 	.short	(.L_25 - .L_24)
.L_24:
        /*002c*/ 	.word	0x00000000
        /*0030*/ 	.short	0x0000
        /*0032*/ 	.short	0x0000
        /*0034*/ 	.byte	0x00, 0xf5, 0x21, 0x00


	//----- nvinfo : EIATTR_SPARSE_MMA_MASK
	.align		4
.L_25:
        /*0038*/ 	.byte	0x03, 0x50
        /*003a*/ 	.short	0x0000


	//----- nvinfo : EIATTR_MAXREG_COUNT
	.align		4
        /*003c*/ 	.byte	0x03, 0x1b
        /*003e*/ 	.short	0x00ff


	//----- nvinfo : EIATTR_NUM_BARRIERS
	.align		4
        /*0040*/ 	.byte	0x02, 0x4c
        /*0042*/ 	.byte	0x01
	.zero		1


	//----- nvinfo : EIATTR_MERCURY_ISA_VERSION
	.align		4
        /*0044*/ 	.byte	0x03, 0x5f
        /*0046*/ 	.short	0x0101


	//----- nvinfo : EIATTR_VRC_CTA_INIT_COUNT
	.align		4
        /*0048*/ 	.byte	0x02, 0x4a
	.zero		1
	.zero		1


	//----- nvinfo : EIATTR_EXIT_INSTR_OFFSETS
	.align		4
        /*004c*/ 	.byte	0x04, 0x1c
        /*004e*/ 	.short	(.L_27 - .L_26)


	//   ....[0]....
.L_26:
        /*0050*/ 	.word	0x000002d0


	//----- nvinfo : EIATTR_CBANK_PARAM_SIZE
	.align		4
.L_27:
        /*0054*/ 	.byte	0x03, 0x19
        /*0056*/ 	.short	0x0014


	//----- nvinfo : EIATTR_PARAM_CBANK
	.align		4
        /*0058*/ 	.byte	0x04, 0x0a
        /*005a*/ 	.short	(.L_29 - .L_28)
	.align		4
.L_28:
        /*005c*/ 	.word	index@(.nv.constant0._Z25shared_double_buffer_scanPfS_j)
        /*0060*/ 	.short	0x0380
        /*0062*/ 	.short	0x0014


	//----- nvinfo : EIATTR_SW_WAR
	.align		4
.L_29:
        /*0064*/ 	.byte	0x04, 0x36
        /*0066*/ 	.short	(.L_31 - .L_30)
.L_30:
        /*0068*/ 	.word	0x00000008
.L_31:


//--------------------- .nv.info._Z25shared_single_buffer_scanPfS_j --------------------------
	.section	.nv.info._Z25shared_single_buffer_scanPfS_j,"",@"SHT_CUDA_INFO"
	.sectionflags	@""
	.align	4


	//----- nvinfo : EIATTR_CUDA_API_VERSION
	.align		4
        /*0000*/ 	.byte	0x04, 0x37
        /*0002*/ 	.short	(.L_33 - .L_32)
.L_32:
        /*0004*/ 	.word	0x00000082


	//----- nvinfo : EIATTR_KPARAM_INFO
	.align		4
.L_33:
        /*0008*/ 	.byte	0x04, 0x17
        /*000a*/ 	.short	(.L_35 - .L_34)
.L_34:
        /*000c*/ 	.word	0x00000000
        /*0010*/ 	.short	0x0002
        /*0012*/ 	.short	0x0010
        /*0014*/ 	.byte	0x00, 0xf0, 0x11, 0x00


	//----- nvinfo : EIATTR_KPARAM_INFO
	.align		4
.L_35:
        /*0018*/ 	.byte	0x04, 0x17
        /*001a*/ 	.short	(.L_37 - .L_36)
.L_36:
        /*001c*/ 	.word	0x00000000
        /*0020*/ 	.short	0x0001
        /*0022*/ 	.short	0x0008
        /*0024*/ 	.byte	0x00, 0xf5, 0x21, 0x00


	//----- nvinfo : EIATTR_KPARAM_INFO
	.align		4
.L_37:
        /*0028*/ 	.byte	0x04, 0x17
        /*002a*/ 	.short	(.L_39 - .L_38)
.L_38:
        /*002c*/ 	.word	0x00000000
        /*0030*/ 	.short	0x0000
        /*0032*/ 	.short	0x0000
        /*0034*/ 	.byte	0x00, 0xf5, 0x21, 0x00


	//----- nvinfo : EIATTR_SPARSE_MMA_MASK
	.align		4
.L_39:
        /*0038*/ 	.byte	0x03, 0x50
        /*003a*/ 	.short	0x0000


	//----- nvinfo : EIATTR_MAXREG_COUNT
	.align		4
        /*003c*/ 	.byte	0x03, 0x1b
        /*003e*/ 	.short	0x00ff


	//----- nvinfo : EIATTR_NUM_BARRIERS
	.align		4
        /*0040*/ 	.byte	0x02, 0x4c
        /*0042*/ 	.byte	0x01
	.zero		1


	//----- nvinfo : EIATTR_MERCURY_ISA_VERSION
	.align		4
        /*0044*/ 	.byte	0x03, 0x5f
        /*0046*/ 	.short	0x0101


	//----- nvinfo : EIATTR_VRC_CTA_INIT_COUNT
	.align		4
        /*0048*/ 	.byte	0x02, 0x4a
	.zero		1
	.zero		1


	//----- nvinfo : EIATTR_EXIT_INSTR_OFFSETS
	.align		4
        /*004c*/ 	.byte	0x04, 0x1c
        /*004e*/ 	.short	(.L_41 - .L_40)


	//   ....[0]....
.L_40:
        /*0050*/ 	.word	0x00000230


	//----- nvinfo : EIATTR_CBANK_PARAM_SIZE
	.align		4
.L_41:
        /*0054*/ 	.byte	0x03, 0x19
        /*0056*/ 	.short	0x0014


	//----- nvinfo : EIATTR_PARAM_CBANK
	.align		4
        /*0058*/ 	.byte	0x04, 0x0a
        /*005a*/ 	.short	(.L_43 - .L_42)
	.align		4
.L_42:
        /*005c*/ 	.word	index@(.nv.constant0._Z25shared_single_buffer_scanPfS_j)
        /*0060*/ 	.short	0x0380
        /*0062*/ 	.short	0x0014


	//----- nvinfo : EIATTR_SW_WAR
	.align		4
.L_43:
        /*0064*/ 	.byte	0x04, 0x36
        /*0066*/ 	.short	(.L_45 - .L_44)
.L_44:
        /*0068*/ 	.word	0x00000008
.L_45:


//--------------------- .nv.info._Z13baseline_scanPfS_j --------------------------
	.section	.nv.info._Z13baseline_scanPfS_j,"",@"SHT_CUDA_INFO"
	.sectionflags	@""
	.align	4


	//----- nvinfo : EIATTR_CUDA_API_VERSION
	.align		4
        /*0000*/ 	.byte	0x04, 0x37
        /*0002*/ 	.short	(.L_47 - .L_46)
.L_46:
        /*0004*/ 	.word	0x00000082


	//----- nvinfo : EIATTR_KPARAM_INFO
	.align		4
.L_47:
        /*0008*/ 	.byte	0x04, 0x17
        /*000a*/ 	.short	(.L_49 - .L_48)
.L_48:
        /*000c*/ 	.word	0x00000000
        /*0010*/ 	.short	0x0002
        /*0012*/ 	.short	0x0010
        /*0014*/ 	.byte	0x00, 0xf0, 0x11, 0x00


	//----- nvinfo : EIATTR_KPARAM_INFO
	.align		4
.L_49:
        /*0018*/ 	.byte	0x04, 0x17
        /*001a*/ 	.short	(.L_51 - .L_50)
.L_50:
        /*001c*/ 	.word	0x00000000
        /*0020*/ 	.short	0x0001
        /*0022*/ 	.short	0x0008
        /*0024*/ 	.byte	0x00, 0xf5, 0x21, 0x00


	//----- nvinfo : EIATTR_KPARAM_INFO
	.align		4
.L_51:
        /*0028*/ 	.byte	0x04, 0x17
        /*002a*/ 	.short	(.L_53 - .L_52)
.L_52:
        /*002c*/ 	.word	0x00000000
        /*0030*/ 	.short	0x0000
        /*0032*/ 	.short	0x0000
        /*0034*/ 	.byte	0x00, 0xf5, 0x21, 0x00


	//----- nvinfo : EIATTR_SPARSE_MMA_MASK
	.align		4
.L_53:
        /*0038*/ 	.byte	0x03, 0x50
        /*003a*/ 	.short	0x0000


	//----- nvinfo : EIATTR_MAXREG_COUNT
	.align		4
        /*003c*/ 	.byte	0x03, 0x1b
        /*003e*/ 	.short	0x00ff


	//----- nvinfo : EIATTR_NUM_BARRIERS
	.align		4
        /*0040*/ 	.byte	0x02, 0x4c
        /*0042*/ 	.byte	0x01
	.zero		1


	//----- nvinfo : EIATTR_MERCURY_ISA_VERSION
	.align		4
        /*0044*/ 	.byte	0x03, 0x5f
        /*0046*/ 	.short	0x0101


	//----- nvinfo : EIATTR_VRC_CTA_INIT_COUNT
	.align		4
        /*0048*/ 	.byte	0x02, 0x4a
	.zero		1
	.zero		1


	//----- nvinfo : EIATTR_EXIT_INSTR_OFFSETS
	.align		4
        /*004c*/ 	.byte	0x04, 0x1c
        /*004e*/ 	.short	(.L_55 - .L_54)


	//   ....[0]....
.L_54:
        /*0050*/ 	.word	0x000000e0


	//   ....[1]....
        /*0054*/ 	.word	0x000001e0


	//----- nvinfo : EIATTR_CBANK_PARAM_SIZE
	.align		4
.L_55:
        /*0058*/ 	.byte	0x03, 0x19
        /*005a*/ 	.short	0x0014


	//----- nvinfo : EIATTR_PARAM_CBANK
	.align		4
        /*005c*/ 	.byte	0x04, 0x0a
        /*005e*/ 	.short	(.L_57 - .L_56)
	.align		4
.L_56:
        /*0060*/ 	.word	index@(.nv.constant0._Z13baseline_scanPfS_j)
        /*0064*/ 	.short	0x0380
        /*0066*/ 	.short	0x0014


	//----- nvinfo : EIATTR_SW_WAR
	.align		4
.L_57:
        /*0068*/ 	.byte	0x04, 0x36
        /*006a*/ 	.short	(.L_59 - .L_58)
.L_58:
        /*006c*/ 	.word	0x00000008
.L_59:


//--------------------- .nv.callgraph             --------------------------
	.section	.nv.callgraph,"",@"SHT_CUDA_CALLGRAPH"
	.align	4
	.sectionentsize	8
	.align		4
        /*0000*/ 	.word	0x00000000
	.align		4
        /*0004*/ 	.word	0xffffffff
	.align		4
        /*0008*/ 	.word	0x00000000
	.align		4
        /*000c*/ 	.word	0xfffffffe
	.align		4
        /*0010*/ 	.word	0x00000000
	.align		4
        /*0014*/ 	.word	0xfffffffd
	.align		4
        /*0018*/ 	.word	0x00000000
	.align		4
        /*001c*/ 	.word	0xfffffffc


//--------------------- .text._Z25shared_double_buffer_scanPfS_j --------------------------
	.section	.text._Z25shared_double_buffer_scanPfS_j,"ax",@progbits
	.align	128
        .global         _Z25shared_double_buffer_scanPfS_j
        .type           _Z25shared_double_buffer_scanPfS_j,@function
        .size           _Z25shared_double_buffer_scanPfS_j,(.L_x_8 - _Z25shared_double_buffer_scanPfS_j)
        .other          _Z25shared_double_buffer_scanPfS_j,@"STO_CUDA_ENTRY STV_DEFAULT"
_Z25shared_double_buffer_scanPfS_j:
.text._Z25shared_double_buffer_scanPfS_j:
[----:B------:R-:W-:Y:S01]  /*0000*/  LDC R1, c[0x0][0x37c] ;  /* 0x0000df00ff017b82 */ /* 0x000fe20000000800 */
[----:B------:R-:W0:Y:S07]  /*0010*/  S2R R9, SR_TID.X ;  /* 0x0000000000097919 */ /* 0x000e2e0000002100 */
[----:B------:R-:W0:Y:S01]  /*0020*/  S2UR UR4, SR_CTAID.X ;  /* 0x00000000000479c3 */ /* 0x000e220000002500 */
[----:B------:R-:W1:Y:S07]  /*0030*/  LDCU.64 UR6, c[0x0][0x358] ;  /* 0x00006b00ff0677ac */ /* 0x000e6e0008000a00 */
[----:B------:R-:W0:Y:S08]  /*0040*/  LDC R8, c[0x0][0x360] ;  /* 0x0000d800ff087b82 */ /* 0x000e300000000800 */
[----:B------:R-:W2:Y:S01]  /*0050*/  LDC.64 R2, c[0x0][0x380] ;  /* 0x0000e000ff027b82 */ /* 0x000ea20000000a00 */
[----:B0-----:R-:W-:-:S04]  /*0060*/  IMAD R5, R8, UR4, R9 ;  /* 0x0000000408057c24 */ /* 0x001fc8000f8e0209 */
[----:B--2---:R-:W-:-:S06]  /*0070*/  IMAD.WIDE.U32 R2, R5, 0x4, R2 ;  /* 0x0000000405027825 */ /* 0x004fcc00078e0002 */
[----:B-1----:R-:W2:Y:S01]  /*0080*/  LDG.E R2, desc[UR6][R2.64] ;  /* 0x0000000602027981 */ /* 0x002ea2000c1e1900 */
[----:B------:R-:W0:Y:S01]  /*0090*/  S2UR UR5, SR_CgaCtaId ;  /* 0x00000000000579c3 */ /* 0x000e220000008800 */
[----:B------:R-:W-:Y:S01]  /*00a0*/  UMOV UR4, 0x400 ;  /* 0x0000040000047882 */ /* 0x000fe20000000000 */
[----:B------:R-:W-:Y:S01]  /*00b0*/  ISETP.GE.U32.AND P0, PT, R8, 0x2, PT ;  /* 0x000000020800780c */ /* 0x000fe20003f06070 */
[----:B------:R-:W-:Y:S01]  /*00c0*/  IMAD.MOV.U32 R0, RZ, RZ, RZ ;  /* 0x000000ffff007224 */ /* 0x000fe200078e00ff */
[----:B0-----:R-:W-:-:S06]  /*00d0*/  ULEA UR4, UR5, UR4, 0x18 ;  /* 0x0000000405047291 */ /* 0x001fcc000f8ec0ff */
[----:B------:R-:W-:-:S05]  /*00e0*/  LEA R7, R9, UR4, 0x2 ;  /* 0x0000000409077c11 */ /* 0x000fca000f8e10ff */
[----:B--2---:R0:W-:Y:S01]  /*00f0*/  STS [R7], R2 ;  /* 0x0000000207007388 */ /* 0x0041e20000000800 */
[----:B------:R-:W-:Y:S06]  /*0100*/  BAR.SYNC.DEFER_BLOCKING 0x0 ;  /* 0x0000000000007b1d */ /* 0x000fec0000010000 */
[----:B------:R-:W-:Y:S05]  /*0110*/  @!P0 BRA `(.L_x_0) ;  /* 0x0000000000548947 */ /* 0x000fea0003800000 */
[----:B0-----:R-:W-:Y:S02]  /*0120*/  HFMA2 R2, -RZ, RZ, 0, 0 ;  /* 0x00000000ff027431 */ /* 0x001fe400000001ff */
[----:B------:R-:W-:Y:S01]  /*0130*/  IMAD.MOV.U32 R4, RZ, RZ, 0x1 ;  /* 0x00000001ff047424 */ /* 0x000fe200078e00ff */
[----:B------:R-:W-:-:S06]  /*0140*/  UMOV UR5, 0x1 ;  /* 0x0000000100057882 */ /* 0x000fcc0000000000 */
.L_x_1:
[----:B------:R-:W-:Y:S02]  /*0150*/  LEA R6, R2, UR4, 0xc ;  /* 0x0000000402067c11 */ /* 0x000fe4000f8e60ff */
[C---:B------:R-:W-:Y:S02]  /*0160*/  ISETP.GE.U32.AND P0, PT, R9.reuse, UR5, PT ;  /* 0x0000000509007c0c */ /* 0x040fe4000bf06070 */
[----:B------:R-:W-:Y:S02]  /*0170*/  LEA R0, R9, R6, 0x2 ;  /* 0x0000000609007211 */ /* 0x000fe400078e10ff */
[----:B------:R-:W-:-:S03]  /*0180*/  LEA R11, R4, R7, 0xc ;  /* 0x00000007040b7211 */ /* 0x000fc600078e60ff */
[----:B------:R0:W1:Y:S06]  /*0190*/  LDS R10, [R0] ;  /* 0x00000000000a7984 */ /* 0x00006c0000000800 */
[----:B------:R-:W-:Y:S01]  /*01a0*/  @P0 VIADD R3, R9, -UR5 ;  /* 0x8000000509030c36 */ /* 0x000fe20008000000 */
[----:B------:R-:W-:Y:S01]  /*01b0*/  USHF.L.U32 UR5, UR5, 0x1, URZ ;  /* 0x0000000105057899 */ /* 0x000fe200080006ff */
[----:B0-----:R-:W-:Y:S01]  /*01c0*/  MOV R0, R4 ;  /* 0x0000000400007202 */ /* 0x001fe20000000f00 */
[----:B------:R-:W-:Y:S02]  /*01d0*/  IMAD.MOV.U32 R4, RZ, RZ, R2 ;  /* 0x000000ffff047224 */ /* 0x000fe400078e0002 */
[----:B------:R-:W-:Y:S01]  /*01e0*/  @P0 IMAD R3, R3, 0x4, R6 ;  /* 0x0000000403030824 */ /* 0x000fe200078e0206 */
[----:B------:R-:W-:Y:S01]  /*01f0*/  MOV R2, R0 ;  /* 0x0000000000027202 */ /* 0x000fe20000000f00 */
[----:B-1----:R-:W-:Y:S04]  /*0200*/  STS [R11], R10 ;  /* 0x0000000a0b007388 */ /* 0x002fe80000000800 */
[----:B------:R-:W0:Y:S02]  /*0210*/  @P0 LDS R3, [R3] ;  /* 0x0000000003030984 */ /* 0x000e240000000800 */
[----:B0-----:R-:W-:-:S05]  /*0220*/  @P0 FADD R6, R10, R3 ;  /* 0x000000030a060221 */ /* 0x001fca0000000000 */
[----:B------:R1:W-:Y:S01]  /*0230*/  @P0 STS [R11], R6 ;  /* 0x000000060b000388 */ /* 0x0003e20000000800 */
[----:B------:R-:W-:Y:S01]  /*0240*/  BAR.SYNC.DEFER_BLOCKING 0x0 ;  /* 0x0000000000007b1d */ /* 0x000fe20000010000 */
[----:B------:R-:W-:-:S13]  /*0250*/  ISETP.LE.U32.AND P0, PT, R8, UR5, PT ;  /* 0x0000000508007c0c */ /* 0x000fda000bf03070 */
[----:B-1----:R-:W-:Y:S05]  /*0260*/  @!P0 BRA `(.L_x_1) ;  /* 0xfffffffc00b88947 */ /* 0x002fea000383ffff */
.L_x_0:
[----:B------:R-:W-:Y:S01]  /*0270*/  LEA R0, R0, UR4, 0xc ;  /* 0x0000000400007c11 */ /* 0x000fe2000f8e60ff */
[----:B0-----:R-:W0:Y:S04]  /*0280*/  LDC.64 R2, c[0x0][0x388] ;  /* 0x0000e200ff027b82 */ /* 0x001e280000000a00 */
[----:B------:R-:W-:-:S05]  /*0290*/  IMAD R0, R9, 0x4, R0 ;  /* 0x0000000409007824 */ /* 0x000fca00078e0200 */
[----:B------:R-:W1:Y:S01]  /*02a0*/  LDS R7, [R0] ;  /* 0x0000000000077984 */ /* 0x000e620000000800 */
[----:B0-----:R-:W-:-:S05]  /*02b0*/  IMAD.WIDE.U32 R2, R5, 0x4, R2 ;  /* 0x0000000405027825 */ /* 0x001fca00078e0002 */
[----:B-1----:R-:W-:Y:S01]  /*02c0*/  STG.E desc[UR6][R2.64], R7 ;  /* 0x0000000702007986 */ /* 0x002fe2000c101906 */
[----:B------:R-:W-:Y:S05]  /*02d0*/  EXIT ;  /* 0x000000000000794d */ /* 0x000fea0003800000 */
.L_x_2:
[----:B------:R-:W-:-:S00]  /*02e0*/  BRA `(.L_x_2) ;  /* 0xfffffffc00fc7947 */ /* 0x000fc0000383ffff */
[----:B------:R-:W-:-:S00]  /*02f0*/  NOP ;  /* 0x0000000000007918 */ /* 0x000fc00000000000 */
        /* <DEDUP_REMOVED lines=8> */
.L_x_8:


//--------------------- .text._Z25shared_single_buffer_scanPfS_j --------------------------
	.section	.text._Z25shared_single_buffer_scanPfS_j,"ax",@progbits
	.align	128
        .global         _Z25shared_single_buffer_scanPfS_j
        .type           _Z25shared_single_buffer_scanPfS_j,@function
        .size           _Z25shared_single_buffer_scanPfS_j,(.L_x_9 - _Z25shared_single_buffer_scanPfS_j)
        .other          _Z25shared_single_buffer_scanPfS_j,@"STO_CUDA_ENTRY STV_DEFAULT"
_Z25shared_single_buffer_scanPfS_j:
.text._Z25shared_single_buffer_scanPfS_j:
        /* <DEDUP_REMOVED lines=12> */
[----:B0-----:R-:W-:-:S06]  /*00c0*/  ULEA UR4, UR5, UR4, 0x18 ;  /* 0x0000000405047291 */ /* 0x001fcc000f8ec0ff */
[----:B------:R-:W-:-:S05]  /*00d0*/  LEA R7, R4, UR4, 0x2 ;  /* 0x0000000404077c11 */ /* 0x000fca000f8e10ff */
[----:B--2---:R0:W-:Y:S01]  /*00e0*/  STS [R7], R2 ;  /* 0x0000000207007388 */ /* 0x0041e20000000800 */
[----:B------:R-:W-:Y:S06]  /*00f0*/  BAR.SYNC.DEFER_BLOCKING 0x0 ;  /* 0x0000000000007b1d */ /* 0x000fec0000010000 */
[----:B------:R-:W-:Y:S05]  /*0100*/  @!P0 BRA `(.L_x_3) ;  /* 0x0000000000388947 */ /* 0x000fea0003800000 */
[----:B------:R-:W-:-:S05]  /*0110*/  UMOV UR5, 0x1 ;  /* 0x0000000100057882 */ /* 0x000fca0000000000 */
.L_x_4:
[----:B------:R-:W-:Y:S01]  /*0120*/  ISETP.GE.U32.AND P0, PT, R4, UR5, PT ;  /* 0x0000000504007c0c */ /* 0x000fe2000bf06070 */
[----:B------:R-:W-:-:S12]  /*0130*/  HFMA2 R0, -RZ, RZ, 0, 0 ;  /* 0x00000000ff007431 */ /* 0x000fd800000001ff */
[----:B0-----:R-:W-:Y:S01]  /*0140*/  @P0 VIADD R2, R4, -UR5 ;  /* 0x8000000504020c36 */ /* 0x001fe20008000000 */
[----:B------:R-:W-:-:S04]  /*0150*/  USHF.L.U32 UR5, UR5, 0x1, URZ ;  /* 0x0000000105057899 */ /* 0x000fc800080006ff */
[----:B------:R-:W-:-:S05]  /*0160*/  @P0 LEA R2, R2, UR4, 0x2 ;  /* 0x0000000402020c11 */ /* 0x000fca000f8e10ff */
[----:B------:R-:W-:Y:S01]  /*0170*/  @P0 LDS R0, [R2] ;  /* 0x0000000002000984 */ /* 0x000fe20000000800 */
[----:B------:R-:W-:Y:S06]  /*0180*/  BAR.SYNC.DEFER_BLOCKING 0x0 ;  /* 0x0000000000007b1d */ /* 0x000fec0000010000 */
[----:B------:R-:W0:Y:S02]  /*0190*/  @P0 LDS R3, [R7] ;  /* 0x0000000007030984 */ /* 0x000e240000000800 */
[----:B0-----:R-:W-:-:S05]  /*01a0*/  @P0 FADD R0, R3, R0 ;  /* 0x0000000003000221 */ /* 0x001fca0000000000 */
[----:B------:R1:W-:Y:S01]  /*01b0*/  @P0 STS [R7], R0 ;  /* 0x0000000007000388 */ /* 0x0003e20000000800 */
[----:B------:R-:W-:Y:S01]  /*01c0*/  BAR.SYNC.DEFER_BLOCKING 0x0 ;  /* 0x0000000000007b1d */ /* 0x000fe20000010000 */
[----:B------:R-:W-:-:S13]  /*01d0*/  ISETP.LE.U32.AND P0, PT, R9, UR5, PT ;  /* 0x0000000509007c0c */ /* 0x000fda000bf03070 */
[----:B-1----:R-:W-:Y:S05]  /*01e0*/  @!P0 BRA `(.L_x_4) ;  /* 0xfffffffc00cc8947 */ /* 0x002fea000383ffff */
.L_x_3:
[----:B0-----:R-:W0:Y:S01]  /*01f0*/  LDS R7, [R7] ;  /* 0x0000000007077984 */ /* 0x001e220000000800 */
[----:B------:R-:W1:Y:S02]  /*0200*/  LDC.64 R2, c[0x0][0x388] ;  /* 0x0000e200ff027b82 */ /* 0x000e640000000a00 */
[----:B-1----:R-:W-:-:S05]  /*0210*/  IMAD.WIDE.U32 R2, R5, 0x4, R2 ;  /* 0x0000000405027825 */ /* 0x002fca00078e0002 */
[----:B0-----:R-:W-:Y:S01]  /*0220*/  STG.E desc[UR6][R2.64], R7 ;  /* 0x0000000702007986 */ /* 0x001fe2000c101906 */
[----:B------:R-:W-:Y:S05]  /*0230*/  EXIT ;  /* 0x000000000000794d */ /* 0x000fea0003800000 */
.L_x_5:
        /* <DEDUP_REMOVED lines=12> */
.L_x_9:


//--------------------- .text._Z13baseline_scanPfS_j --------------------------
	.section	.text._Z13baseline_scanPfS_j,"ax",@progbits
	.align	128
        .global         _Z13baseline_scanPfS_j
        .type           _Z13baseline_scanPfS_j,@function
        .size           _Z13baseline_scanPfS_j,(.L_x_10 - _Z13baseline_scanPfS_j)
        .other          _Z13baseline_scanPfS_j,@"STO_CUDA_ENTRY STV_DEFAULT"
_Z13baseline_scanPfS_j:
.text._Z13baseline_scanPfS_j:
[----:B------:R-:W-:Y:S01]  /*0000*/  LDC R1, c[0x0][0x37c] ;  /* 0x0000df00ff017b82 */ /* 0x000fe20000000800 */
[----:B------:R-:W0:Y:S07]  /*0010*/  S2R R11, SR_TID.X ;  /* 0x00000000000b7919 */ /* 0x000e2e0000002100 */
[----:B------:R-:W0:Y:S01]  /*0020*/  S2UR UR4, SR_CTAID.X ;  /* 0x00000000000479c3 */ /* 0x000e220000002500 */
[----:B------:R-:W1:Y:S07]  /*0030*/  LDCU.64 UR6, c[0x0][0x358] ;  /* 0x00006b00ff0677ac */ /* 0x000e6e0008000a00 */
[----:B------:R-:W0:Y:S08]  /*0040*/  LDC R6, c[0x0][0x360] ;  /* 0x0000d800ff067b82 */ /* 0x000e300000000800 */
[----:B------:R-:W2:Y:S08]  /*0050*/  LDC.64 R2, c[0x0][0x380] ;  /* 0x0000e000ff027b82 */ /* 0x000eb00000000a00 */
[----:B------:R-:W3:Y:S01]  /*0060*/  LDC.64 R4, c[0x0][0x388] ;  /* 0x0000e200ff047b82 */ /* 0x000ee20000000a00 */
[----:B0-----:R-:W-:-:S04]  /*0070*/  IMAD R7, R6, UR4, R11 ;  /* 0x0000000406077c24 */ /* 0x001fc8000f8e020b */
[----:B--2---:R-:W-:-:S06]  /*0080*/  IMAD.WIDE.U32 R2, R7, 0x4, R2 ;  /* 0x0000000407027825 */ /* 0x004fcc00078e0002 */
[----:B-1----:R-:W2:Y:S01]  /*0090*/  LDG.E R3, desc[UR6][R2.64] ;  /* 0x0000000602037981 */ /* 0x002ea2000c1e1900 */
[----:B------:R-:W-:Y:S01]  /*00a0*/  ISETP.GE.U32.AND P0, PT, R6, 0x2, PT ;  /* 0x000000020600780c */ /* 0x000fe20003f06070 */
[----:B---3--:R-:W-:-:S05]  /*00b0*/  IMAD.WIDE.U32 R4, R7, 0x4, R4 ;  /* 0x0000000407047825 */ /* 0x008fca00078e0004 */
[----:B--2---:R0:W-:Y:S01]  /*00c0*/  STG.E desc[UR6][R4.64], R3 ;  /* 0x0000000304007986 */ /* 0x0041e2000c101906 */
[----:B------:R-:W-:Y:S06]  /*00d0*/  BAR.SYNC.DEFER_BLOCKING 0x0 ;  /* 0x0000000000007b1d */ /* 0x000fec0000010000 */
[----:B------:R-:W-:Y:S05]  /*00e0*/  @!P0 EXIT ;  /* 0x000000000000894d */ /* 0x000fea0003800000 */
[----:B------:R-:W-:-:S05]  /*00f0*/  UMOV UR4, 0x1 ;  /* 0x0000000100047882 */ /* 0x000fca0000000000 */
.L_x_6:
[----:B------:R-:W-:Y:S01]  /*0100*/  ISETP.GE.U32.AND P0, PT, R11, UR4, PT ;  /* 0x000000040b007c0c */ /* 0x000fe2000bf06070 */
[----:B------:R-:W-:-:S12]  /*0110*/  HFMA2 R0, -RZ, RZ, 0, 0 ;  /* 0x00000000ff007431 */ /* 0x000fd800000001ff */
[----:B0-----:R-:W0:Y:S01]  /*0120*/  @P0 LDC.64 R2, c[0x0][0x388] ;  /* 0x0000e200ff020b82 */ /* 0x001e220000000a00 */
[----:B------:R-:W-:-:S05]  /*0130*/  @P0 IADD3 R9, PT, PT, R7, -UR4, RZ ;  /* 0x8000000407090c10 */ /* 0x000fca000fffe0ff */
[----:B0-----:R-:W-:-:S05]  /*0140*/  @P0 IMAD.WIDE.U32 R2, R9, 0x4, R2 ;  /* 0x0000000409020825 */ /* 0x001fca00078e0002 */
[----:B------:R-:W2:Y:S01]  /*0150*/  @P0 LDG.E R0, desc[UR6][R2.64] ;  /* 0x0000000602000981 */ /* 0x000ea2000c1e1900 */
[----:B------:R-:W-:Y:S06]  /*0160*/  BAR.SYNC.DEFER_BLOCKING 0x0 ;  /* 0x0000000000007b1d */ /* 0x000fec0000010000 */
[----:B------:R-:W2:Y:S01]  /*0170*/  @P0 LDG.E R9, desc[UR6][R4.64] ;  /* 0x0000000604090981 */ /* 0x000ea2000c1e1900 */
[----:B------:R-:W-:Y:S01]  /*0180*/  USHF.L.U32 UR4, UR4, 0x1, URZ ;  /* 0x0000000104047899 */ /* 0x000fe200080006ff */
[----:B--2---:R-:W-:-:S05]  /*0190*/  @P0 FADD R9, R9, R0 ;  /* 0x0000000009090221 */ /* 0x004fca0000000000 */
[----:B------:R1:W-:Y:S01]  /*01a0*/  @P0 STG.E desc[UR6][R4.64], R9 ;  /* 0x0000000904000986 */ /* 0x0003e2000c101906 */
[----:B------:R-:W-:Y:S01]  /*01b0*/  BAR.SYNC.DEFER_BLOCKING 0x0 ;  /* 0x0000000000007b1d */ /* 0x000fe20000010000 */
[----:B------:R-:W-:-:S13]  /*01c0*/  ISETP.LE.U32.AND P0, PT, R6, UR4, PT ;  /* 0x0000000406007c0c */ /* 0x000fda000bf03070 */
[----:B-1----:R-:W-:Y:S05]  /*01d0*/  @!P0 BRA `(.L_x_6) ;  /* 0xfffffffc00c88947 */ /* 0x002fea000383ffff */
[----:B------:R-:W-:Y:S05]  /*01e0*/  EXIT ;  /* 0x000000000000794d */ /* 0x000fea0003800000 */
.L_x_7:
        /* <DEDUP_REMOVED lines=9> */
.L_x_10:


//--------------------- .nv.shared._Z25shared_double_buffer_scanPfS_j --------------------------
	.section	.nv.shared._Z25shared_double_buffer_scanPfS_j,"aw",@nobits
	.sectionflags	@""
	.align	4
.nv.shared._Z25shared_double_buffer_scanPfS_j:
	.zero		9216


//--------------------- .nv.shared.reserved.0     --------------------------
	.section	.nv.shared.reserved.0,"aw",@nobits
	.weak		__nv_reservedSMEM_offset_0_alias
	.size		__nv_reservedSMEM_offset_0_alias, 0, 64
	.other		__nv_reservedSMEM_offset_0_alias,@"STO_CUDA_RESERVED_SHARED STV_DEFAULT"
__nv_reservedSMEM_offset_0_alias:
	.zero		0
	.zero		64


//--------------------- .nv.shared._Z25shared_single_buffer_scanPfS_j --------------------------
	.section	.nv.shared._Z25shared_single_buffer_scanPfS_j,"aw",@nobits
	.sectionflags	@""
	.align	4
.nv.shared._Z25shared_single_buffer_scanPfS_j:
	.zero		5120


//--------------------- .nv.constant0._Z25shared_double_buffer_scanPfS_j --------------------------
	.section	.nv.constant0._Z25shared_double_buffer_scanPfS_j,"a",@progbits
	.sectionflags	@""
	.align	4
.nv.constant0._Z25shared_double_buffer_scanPfS_j:
	.zero		916


//--------------------- .nv.constant0._Z25shared_single_buffer_scanPfS_j --------------------------
	.section	.nv.constant0._Z25shared_single_buffer_scanPfS_j,"a",@progbits
	.sectionflags	@""
	.align	4
.nv.constant0._Z25shared_single_buffer_scanPfS_j:
	.zero		916


//--------------------- .nv.constant0._Z13baseline_scanPfS_j --------------------------
	.section	.nv.constant0._Z13baseline_scanPfS_j,"a",@progbits
	.sectionflags	@""
	.align	4
.nv.constant0._Z13baseline_scanPfS_j:
	.zero		916


//--------------------- SYMBOLS --------------------------

	.type		.nv.reservedSmem.offset0,@object
	.size		.nv.reservedSmem.offset0,0x4
	.type		.nv.reservedSmem.cap,@object
	.size		.nv.reservedSmem.cap,0x4
